//
// Generated by NVIDIA NVVM Compiler
//
// Compiler Build ID: CL-36424714
// Cuda compilation tools, release 13.0, V13.0.88
// Based on NVVM 20.0.0
//

.version 9.0
.target sm_100
.address_size 64

	// .globl	_Z30RadixSortMemoryCoalescedKernelPjS_S_S_S_jj
// _ZZ21runLocalInclusiveScanPjjE12shared_array has been demoted
// _ZZ30RadixSortMemoryCoalescedKernelPjS_S_S_S_jjE16local_bits_array has been demoted
// _ZZ30RadixSortMemoryCoalescedKernelPjS_S_S_S_jjE18local_sorted_array has been demoted
// _ZZ30RadixSortMemoryCoalescedKernelPjS_S_S_S_jjE10block_size has been demoted

.visible .entry _Z30RadixSortMemoryCoalescedKernelPjS_S_S_S_jj(
	.param .u64 .ptr .align 1 _Z30RadixSortMemoryCoalescedKernelPjS_S_S_S_jj_param_0,
	.param .u64 .ptr .align 1 _Z30RadixSortMemoryCoalescedKernelPjS_S_S_S_jj_param_1,
	.param .u64 .ptr .align 1 _Z30RadixSortMemoryCoalescedKernelPjS_S_S_S_jj_param_2,
	.param .u64 .ptr .align 1 _Z30RadixSortMemoryCoalescedKernelPjS_S_S_S_jj_param_3,
	.param .u64 .ptr .align 1 _Z30RadixSortMemoryCoalescedKernelPjS_S_S_S_jj_param_4,
	.param .u32 _Z30RadixSortMemoryCoalescedKernelPjS_S_S_S_jj_param_5,
	.param .u32 _Z30RadixSortMemoryCoalescedKernelPjS_S_S_S_jj_param_6
)
{
	.reg .pred 	%p<25>;
	.reg .b32 	%r<113>;
	.reg .b64 	%rd<35>;
	// demoted variable
	.shared .align 4 .b8 _ZZ21runLocalInclusiveScanPjjE12shared_array[16];
	// demoted variable
	.shared .align 4 .b8 _ZZ30RadixSortMemoryCoalescedKernelPjS_S_S_S_jjE16local_bits_array[16];
	// demoted variable
	.shared .align 4 .b8 _ZZ30RadixSortMemoryCoalescedKernelPjS_S_S_S_jjE18local_sorted_array[16];
	// demoted variable
	.shared .align 4 .u32 _ZZ30RadixSortMemoryCoalescedKernelPjS_S_S_S_jjE10block_size;
	ld.param.u64 	%rd6, [_Z30RadixSortMemoryCoalescedKernelPjS_S_S_S_jj_param_0];
	ld.param.u64 	%rd7, [_Z30RadixSortMemoryCoalescedKernelPjS_S_S_S_jj_param_1];
	ld.param.u64 	%rd8, [_Z30RadixSortMemoryCoalescedKernelPjS_S_S_S_jj_param_2];
	ld.param.u64 	%rd9, [_Z30RadixSortMemoryCoalescedKernelPjS_S_S_S_jj_param_3];
	ld.param.u64 	%rd10, [_Z30RadixSortMemoryCoalescedKernelPjS_S_S_S_jj_param_4];
	ld.param.u32 	%r41, [_Z30RadixSortMemoryCoalescedKernelPjS_S_S_S_jj_param_5];
	ld.param.u32 	%r42, [_Z30RadixSortMemoryCoalescedKernelPjS_S_S_S_jj_param_6];
	cvta.to.global.u64 	%rd1, %rd9;
	cvta.to.global.u64 	%rd2, %rd10;
	cvta.to.global.u64 	%rd3, %rd8;
	mov.u32 	%r1, %ctaid.x;
	mov.u32 	%r2, %ntid.x;
	mul.lo.s32 	%r3, %r1, %r2;
	mov.u32 	%r112, %tid.x;
	add.s32 	%r5, %r3, %r112;
	setp.ne.s32 	%p1, %r112, 0;
	@%p1 bra 	$L__BB0_4;
	add.s32 	%r43, %r3, %r2;
	setp.le.u32 	%p2, %r43, %r41;
	@%p2 bra 	$L__BB0_3;
	rem.u32 	%r44, %r2, %r41;
	st.shared.u32 	[_ZZ30RadixSortMemoryCoalescedKernelPjS_S_S_S_jjE10block_size], %r44;
	bra.uni 	$L__BB0_4;
$L__BB0_3:
	st.shared.u32 	[_ZZ30RadixSortMemoryCoalescedKernelPjS_S_S_S_jjE10block_size], %r2;
$L__BB0_4:
	bar.sync 	0;
	setp.ge.u32 	%p3, %r5, %r41;
	shl.b32 	%r46, %r112, 2;
	mov.u32 	%r47, _ZZ30RadixSortMemoryCoalescedKernelPjS_S_S_S_jjE16local_bits_array;
	add.s32 	%r6, %r47, %r46;
	@%p3 bra 	$L__BB0_6;
	cvta.to.global.u64 	%rd11, %rd6;
	mul.wide.u32 	%rd12, %r5, 4;
	add.s64 	%rd13, %rd11, %rd12;
	ld.global.u32 	%r102, [%rd13];
	shr.u32 	%r48, %r102, %r42;
	and.b32  	%r110, %r48, 1;
	st.shared.u32 	[%r6], %r110;
$L__BB0_6:
	bar.sync 	0;
	ld.shared.u32 	%r11, [_ZZ30RadixSortMemoryCoalescedKernelPjS_S_S_S_jjE10block_size];
	setp.ge.u32 	%p4, %r112, %r11;
	mov.u32 	%r50, _ZZ21runLocalInclusiveScanPjjE12shared_array;
	add.s32 	%r12, %r50, %r46;
	@%p4 bra 	$L__BB0_8;
	ld.shared.u32 	%r52, [%r6];
	st.shared.u32 	[%r12], %r52;
	bra.uni 	$L__BB0_9;
$L__BB0_8:
	mov.b32 	%r51, 0;
	st.shared.u32 	[%r12], %r51;
$L__BB0_9:
	setp.lt.u32 	%p5, %r2, 2;
	@%p5 bra 	$L__BB0_16;
	mov.b32 	%r105, 1;
$L__BB0_11:
	bar.sync 	0;
	setp.lt.u32 	%p6, %r112, %r105;
	@%p6 bra 	$L__BB0_13;
	ld.shared.u32 	%r55, [%r12];
	sub.s32 	%r56, %r112, %r105;
	shl.b32 	%r57, %r56, 2;
	add.s32 	%r59, %r50, %r57;
	ld.shared.u32 	%r60, [%r59];
	add.s32 	%r106, %r60, %r55;
$L__BB0_13:
	setp.lt.u32 	%p7, %r112, %r105;
	bar.sync 	0;
	@%p7 bra 	$L__BB0_15;
	st.shared.u32 	[%r12], %r106;
$L__BB0_15:
	shl.b32 	%r105, %r105, 1;
	setp.lt.u32 	%p8, %r105, %r2;
	@%p8 bra 	$L__BB0_11;
$L__BB0_16:
	setp.ge.u32 	%p9, %r112, %r11;
	@%p9 bra 	$L__BB0_18;
	ld.shared.u32 	%r61, [%r12];
	st.shared.u32 	[%r6], %r61;
$L__BB0_18:
	bar.sync 	0;
	ld.shared.u32 	%r18, [_ZZ30RadixSortMemoryCoalescedKernelPjS_S_S_S_jjE10block_size];
	setp.ge.u32 	%p10, %r112, %r18;
	shl.b32 	%r62, %r18, 2;
	add.s32 	%r19, %r47, %r62;
	@%p10 bra 	$L__BB0_25;
	setp.eq.s32 	%p11, %r112, 0;
	mov.b32 	%r107, 0;
	@%p11 bra 	$L__BB0_21;
	ld.shared.u32 	%r107, [%r6+-4];
$L__BB0_21:
	setp.ne.s32 	%p12, %r110, 0;
	@%p12 bra 	$L__BB0_23;
	sub.s32 	%r108, %r112, %r107;
	bra.uni 	$L__BB0_24;
$L__BB0_23:
	ld.shared.u32 	%r65, [%r19+-4];
	add.s32 	%r66, %r18, %r107;
	sub.s32 	%r108, %r66, %r65;
$L__BB0_24:
	shl.b32 	%r67, %r108, 2;
	mov.u32 	%r68, _ZZ30RadixSortMemoryCoalescedKernelPjS_S_S_S_jjE18local_sorted_array;
	add.s32 	%r69, %r68, %r67;
	st.shared.u32 	[%r69], %r102;
$L__BB0_25:
	setp.eq.s32 	%p13, %r112, 0;
	@%p13 bra 	$L__BB0_27;
	ld.shared.u32 	%r109, [%r19+-4];
	bra.uni 	$L__BB0_28;
$L__BB0_27:
	ld.shared.u32 	%r109, [%r19+-4];
	sub.s32 	%r70, %r18, %r109;
	mul.wide.u32 	%rd14, %r1, 4;
	add.s64 	%rd15, %rd3, %rd14;
	st.global.u32 	[%rd15], %r70;
$L__BB0_28:
	mov.u32 	%r28, %nctaid.x;
	add.s32 	%r71, %r1, %r28;
	mul.wide.u32 	%rd16, %r71, 4;
	add.s64 	%rd17, %rd3, %rd16;
	st.global.u32 	[%rd17], %r109;
	atom.global.add.u32 	%r72, [%rd2], 1;
$L__BB0_29:
	atom.global.or.b32 	%r73, [%rd2], 0;
	setp.lt.u32 	%p14, %r73, 3;
	@%p14 bra 	$L__BB0_29;
	setp.ne.s32 	%p15, %r1, 0;
	@%p15 bra 	$L__BB0_32;
	ld.global.u32 	%r74, [%rd3];
	ld.global.u32 	%r75, [%rd3+4];
	add.s32 	%r76, %r75, %r74;
	st.global.u32 	[%rd3+4], %r76;
	atom.global.add.u32 	%r77, [%rd1], 1;
$L__BB0_32:
	setp.eq.s32 	%p16, %r1, 0;
	@%p16 bra 	$L__BB0_36;
	add.s32 	%r29, %r1, -1;
	mul.wide.u32 	%rd18, %r29, 4;
	add.s64 	%rd4, %rd1, %rd18;
$L__BB0_34:
	atom.global.or.b32 	%r78, [%rd4], 0;
	setp.eq.s32 	%p17, %r78, 0;
	@%p17 bra 	$L__BB0_34;
	add.s32 	%r79, %r29, %r1;
	mul.wide.u32 	%rd19, %r79, 4;
	add.s64 	%rd20, %rd3, %rd19;
	ld.global.u32 	%r80, [%rd20];
	shl.b32 	%r81, %r1, 1;
	mul.wide.u32 	%rd21, %r81, 4;
	add.s64 	%rd22, %rd3, %rd21;
	ld.global.u32 	%r82, [%rd22];
	add.s32 	%r83, %r82, %r80;
	st.global.u32 	[%rd22], %r83;
	ld.global.u32 	%r84, [%rd22+4];
	add.s32 	%r85, %r84, %r83;
	st.global.u32 	[%rd22+4], %r85;
	membar.gl;
	mul.wide.u32 	%rd23, %r1, 4;
	add.s64 	%rd24, %rd1, %rd23;
	atom.global.add.u32 	%r86, [%rd24], 1;
$L__BB0_36:
	add.s32 	%r30, %r28, -1;
	mul.wide.u32 	%rd25, %r30, 4;
	add.s64 	%rd5, %rd1, %rd25;
$L__BB0_37:
	atom.global.or.b32 	%r87, [%rd5], 0;
	setp.eq.s32 	%p18, %r87, 0;
	@%p18 bra 	$L__BB0_37;
	ld.shared.u32 	%r31, [_ZZ30RadixSortMemoryCoalescedKernelPjS_S_S_S_jjE10block_size];
	setp.ge.u32 	%p19, %r112, %r31;
	mov.u32 	%r89, _ZZ30RadixSortMemoryCoalescedKernelPjS_S_S_S_jjE18local_sorted_array;
	add.s32 	%r32, %r89, %r46;
	@%p19 bra 	$L__BB0_40;
	ld.shared.u32 	%r90, [%r32];
	shr.u32 	%r91, %r90, %r42;
	and.b32  	%r110, %r91, 1;
$L__BB0_40:
	setp.ne.s32 	%p20, %r1, 0;
	@%p20 bra 	$L__BB0_43;
	setp.eq.s32 	%p22, %r110, 0;
	mov.b32 	%r111, 0;
	@%p22 bra 	$L__BB0_46;
	add.s64 	%rd31, %rd3, %rd25;
	ld.global.u32 	%r111, [%rd31];
	bra.uni 	$L__BB0_46;
$L__BB0_43:
	setp.ne.s32 	%p21, %r110, 0;
	@%p21 bra 	$L__BB0_45;
	add.s32 	%r93, %r1, -1;
	mul.wide.u32 	%rd28, %r93, 4;
	add.s64 	%rd29, %rd3, %rd28;
	ld.global.u32 	%r111, [%rd29];
	bra.uni 	$L__BB0_46;
$L__BB0_45:
	add.s32 	%r92, %r30, %r1;
	mul.wide.u32 	%rd26, %r92, 4;
	add.s64 	%rd27, %rd3, %rd26;
	ld.global.u32 	%r111, [%rd27];
$L__BB0_46:
	setp.ge.u32 	%p23, %r112, %r31;
	@%p23 bra 	$L__BB0_50;
	setp.eq.s32 	%p24, %r110, 0;
	@%p24 bra 	$L__BB0_49;
	shl.b32 	%r95, %r31, 2;
	add.s32 	%r97, %r47, %r95;
	ld.shared.u32 	%r98, [%r97+-4];
	sub.s32 	%r99, %r112, %r31;
	add.s32 	%r112, %r99, %r98;
$L__BB0_49:
	add.s32 	%r100, %r112, %r111;
	ld.shared.u32 	%r101, [%r32];
	cvta.to.global.u64 	%rd32, %rd7;
	mul.wide.u32 	%rd33, %r100, 4;
	add.s64 	%rd34, %rd32, %rd33;
	st.global.u32 	[%rd34], %r101;
$L__BB0_50:
	ret;

}


// ===== COMPILED SASS (sm_100) =====

	.target	sm_100

	.elftype	@"ET_EXEC"


//--------------------- .note.nv.tkinfo           --------------------------
	.section	.note.nv.tkinfo,"",@"SHT_NOTE"
	.sectionflags	@"SHF_NOTE_NV_TKINFO"
	.tkinfo
        /*0018*/ 	.word	0x00000002
        /*0030*/ 	.string	""
        /*0030*/ 	.string	"ptxas"
        /*0030*/ 	.string	"Cuda compilation tools, release 13.0, V13.0.88"
        /*0030*/ 	.string	"Build cuda_13.0.r13.0/compiler.36424714_0"
        /*0030*/ 	.string	"-arch sm_100 -m 64 "



//--------------------- .note.nv.cuinfo           --------------------------
	.section	.note.nv.cuinfo,"",@"SHT_NOTE"
	.sectionflags	@"SHF_NOTE_NV_CUINFO"
        /*0018*/ 	.short	0x0002
        /*001a*/ 	.short	0x0064
        /*001c*/ 	.short	0x0082
	.zero		2


//--------------------- .nv.info                  --------------------------
	.section	.nv.info,"",@"SHT_CUDA_INFO"
	.align	4


	//----- nvinfo : EIATTR_REGCOUNT
	.align		4
        /*0000*/ 	.byte	0x04, 0x2f
        /*0002*/ 	.short	(.L_1 - .L_0)
	.align		4
.L_0:
        /*0004*/ 	.word	index@(_Z30RadixSortMemoryCoalescedKernelPjS_S_S_S_jj)
        /*0008*/ 	.word	0x00000016


	//----- nvinfo : EIATTR_FRAME_SIZE
	.align		4
.L_1:
        /*000c*/ 	.byte	0x04, 0x11
        /*000e*/ 	.short	(.L_3 - .L_2)
	.align		4
.L_2:
        /*0010*/ 	.word	index@(_Z30RadixSortMemoryCoalescedKernelPjS_S_S_S_jj)
        /*0014*/ 	.word	0x00000000


	//----- nvinfo : EIATTR_MIN_STACK_SIZE
	.align		4
.L_3:
        /*0018*/ 	.byte	0x04, 0x12
        /*001a*/ 	.short	(.L_5 - .L_4)
	.align		4
.L_4:
        /*001c*/ 	.word	index@(_Z30RadixSortMemoryCoalescedKernelPjS_S_S_S_jj)
        /*0020*/ 	.word	0x00000000
.L_5:


//--------------------- .nv.compat                --------------------------
	.section	.nv.compat,"",@"SHT_CUDA_COMPAT_INFO"
	.align	4
        /*0000*/ 	.byte	0x02, 0x09, 0x00, 0x00, 0x02, 0x02, 0x01, 0x00, 0x02, 0x05, 0x05, 0x00, 0x03, 0x07, 0x01, 0x01
        /*0010*/ 	.byte	0x02, 0x03, 0x00, 0x00, 0x02, 0x06, 0x01, 0x00, 0x04, 0x0b, 0x08, 0x00, 0x09, 0x00, 0x00, 0x00
        /*0020*/ 	.byte	0x00, 0x00, 0x00, 0x00


//--------------------- .nv.info._Z30RadixSortMemoryCoalescedKernelPjS_S_S_S_jj --------------------------
	.section	.nv.info._Z30RadixSortMemoryCoalescedKernelPjS_S_S_S_jj,"",@"SHT_CUDA_INFO"
	.sectionflags	@""
	.align	4


	//----- nvinfo : EIATTR_CUDA_API_VERSION
	.align		4
        /*0000*/ 	.byte	0x04, 0x37
        /*0002*/ 	.short	(.L_7 - .L_6)
.L_6:
        /*0004*/ 	.word	0x00000082


	//----- nvinfo : EIATTR_KPARAM_INFO
	.align		4
.L_7:
        /*0008*/ 	.byte	0x04, 0x17
        /*000a*/ 	.short	(.L_9 - .L_8)
.L_8:
        /*000c*/ 	.word	0x00000000
        /*0010*/ 	.short	0x0006
        /*0012*/ 	.short	0x002c
        /*0014*/ 	.byte	0x00, 0xf0, 0x11, 0x00


	//----- nvinfo : EIATTR_KPARAM_INFO
	.align		4
.L_9:
        /*0018*/ 	.byte	0x04, 0x17
        /*001a*/ 	.short	(.L_11 - .L_10)
.L_10:
        /*001c*/ 	.word	0x00000000
        /*0020*/ 	.short	0x0005
        /*0022*/ 	.short	0x0028
        /*0024*/ 	.byte	0x00, 0xf0, 0x11, 0x00


	//----- nvinfo : EIATTR_KPARAM_INFO
	.align		4
.L_11:
        /*0028*/ 	.byte	0x04, 0x17
        /*002a*/ 	.short	(.L_13 - .L_12)
.L_12:
        /*002c*/ 	.word	0x00000000
        /*0030*/ 	.short	0x0004
        /*0032*/ 	.short	0x0020
        /*0034*/ 	.byte	0x00, 0xf5, 0x21, 0x00


	//----- nvinfo : EIATTR_KPARAM_INFO
	.align		4
.L_13:
        /*0038*/ 	.byte	0x04, 0x17
        /*003a*/ 	.short	(.L_15 - .L_14)
.L_14:
        /*003c*/ 	.word	0x00000000
        /*0040*/ 	.short	0x0003
        /*0042*/ 	.short	0x0018
        /*0044*/ 	.byte	0x00, 0xf5, 0x21, 0x00


	//----- nvinfo : EIATTR_KPARAM_INFO
	.align		4
.L_15:
        /*0048*/ 	.byte	0x04, 0x17
        /*004a*/ 	.short	(.L_17 - .L_16)
.L_16:
        /*004c*/ 	.word	0x00000000
        /*0050*/ 	.short	0x0002
        /*0052*/ 	.short	0x0010
        /*0054*/ 	.byte	0x00, 0xf5, 0x21, 0x00


	//----- nvinfo : EIATTR_KPARAM_INFO
	.align		4
.L_17:
        /*0058*/ 	.byte	0x04, 0x17
        /*005a*/ 	.short	(.L_19 - .L_18)
.L_18:
        /*005c*/ 	.word	0x00000000
        /*0060*/ 	.short	0x0001
        /*0062*/ 	.short	0x0008
        /*0064*/ 	.byte	0x00, 0xf5, 0x21, 0x00


	//----- nvinfo : EIATTR_KPARAM_INFO
	.align		4
.L_19:
        /*0068*/ 	.byte	0x04, 0x17
        /*006a*/ 	.short	(.L_21 - .L_20)
.L_20:
        /*006c*/ 	.word	0x00000000
        /*0070*/ 	.short	0x0000
        /*0072*/ 	.short	0x0000
        /*0074*/ 	.byte	0x00, 0xf5, 0x21, 0x00


	//----- nvinfo : EIATTR_SPARSE_MMA_MASK
	.align		4
.L_21:
        /*0078*/ 	.byte	0x03, 0x50
        /*007a*/ 	.short	0x0000


	//----- nvinfo : EIATTR_MAXREG_COUNT
	.align		4
        /*007c*/ 	.byte	0x03, 0x1b
        /*007e*/ 	.short	0x00ff


	//----- nvinfo : EIATTR_NUM_BARRIERS
	.align		4
        /*0080*/ 	.byte	0x02, 0x4c
        /*0082*/ 	.byte	0x01
	.zero		1


	//----- nvinfo : EIATTR_MERCURY_ISA_VERSION
	.align		4
        /*0084*/ 	.byte	0x03, 0x5f
        /*0086*/ 	.short	0x0101


	//----- nvinfo : EIATTR_INT_WARP_WIDE_INSTR_OFFSETS
	.align		4
        /*0088*/ 	.byte	0x04, 0x31
        /*008a*/ 	.short	(.L_23 - .L_22)


	//   ....[0]....
.L_22:
        /*008c*/ 	.word	0x000006a0


	//   ....[1]....
        /*0090*/ 	.word	0x00000870


	//   ....[2]....
        /*0094*/ 	.word	0x00000a70


	//----- nvinfo : EIATTR_VRC_CTA_INIT_COUNT
	.align		4
.L_23:
        /*0098*/ 	.byte	0x02, 0x4a
	.zero		1
	.zero		1


	//----- nvinfo : EIATTR_EXIT_INSTR_OFFSETS
	.align		4
        /*009c*/ 	.byte	0x04, 0x1c
        /*009e*/ 	.short	(.L_25 - .L_24)


	//   ....[0]....
.L_24:
        /*00a0*/ 	.word	0x00000cf0


	//   ....[1]....
        /*00a4*/ 	.word	0x00000d90


	//----- nvinfo : EIATTR_CRS_STACK_SIZE
	.align		4
.L_25:
        /*00a8*/ 	.byte	0x04, 0x1e
        /*00aa*/ 	.short	(.L_27 - .L_26)
.L_26:
        /*00ac*/ 	.word	0x00000000


	//----- nvinfo : EIATTR_CBANK_PARAM_SIZE
	.align		4
.L_27:
        /*00b0*/ 	.byte	0x03, 0x19
        /*00b2*/ 	.short	0x0030


	//----- nvinfo : EIATTR_PARAM_CBANK
	.align		4
        /*00b4*/ 	.byte	0x04, 0x0a
        /*00b6*/ 	.short	(.L_29 - .L_28)
	.align		4
.L_28:
        /*00b8*/ 	.word	index@(.nv.constant0._Z30RadixSortMemoryCoalescedKernelPjS_S_S_S_jj)
        /*00bc*/ 	.short	0x0380
        /*00be*/ 	.short	0x0030


	//----- nvinfo : EIATTR_SW_WAR
	.align		4
.L_29:
        /*00c0*/ 	.byte	0x04, 0x36
        /*00c2*/ 	.short	(.L_31 - .L_30)
.L_30:
        /*00c4*/ 	.word	0x00000008
.L_31:


//--------------------- .nv.callgraph             --------------------------
	.section	.nv.callgraph,"",@"SHT_CUDA_CALLGRAPH"
	.align	4
	.sectionentsize	8
	.align		4
        /*0000*/ 	.word	0x00000000
	.align		4
        /*0004*/ 	.word	0xffffffff
	.align		4
        /*0008*/ 	.word	0x00000000
	.align		4
        /*000c*/ 	.word	0xfffffffe
	.align		4
        /*0010*/ 	.word	0x00000000
	.align		4
        /*0014*/ 	.word	0xfffffffd
	.align		4
        /*0018*/ 	.word	0x00000000
	.align		4
        /*001c*/ 	.word	0xfffffffc


//--------------------- .text._Z30RadixSortMemoryCoalescedKernelPjS_S_S_S_jj --------------------------
	.section	.text._Z30RadixSortMemoryCoalescedKernelPjS_S_S_S_jj,"ax",@progbits
	.align	128
        .global         _Z30RadixSortMemoryCoalescedKernelPjS_S_S_S_jj
        .type           _Z30RadixSortMemoryCoalescedKernelPjS_S_S_S_jj,@function
        .size           _Z30RadixSortMemoryCoalescedKernelPjS_S_S_S_jj,(.L_x_19 - _Z30RadixSortMemoryCoalescedKernelPjS_S_S_S_jj)
        .other          _Z30RadixSortMemoryCoalescedKernelPjS_S_S_S_jj,@"STO_CUDA_ENTRY STV_DEFAULT"
_Z30RadixSortMemoryCoalescedKernelPjS_S_S_S_jj:
.text._Z30RadixSortMemoryCoalescedKernelPjS_S_S_S_jj:
[----:B------:R-:W-:Y:S01]  /*0000*/  LDC R1, c[0x0][0x37c] ;  /* 0x0000df00ff017b82 */ /* 0x000fe20000000800 */
[----:B------:R-:W0:Y:S07]  /*0010*/  S2R R4, SR_TID.X ;  /* 0x0000000000047919 */ /* 0x000e2e0000002100 */
[----:B------:R-:W1:Y:S01]  /*0020*/  LDC R2, c[0x0][0x360] ;  /* 0x0000d800ff027b82 */ /* 0x000e620000000800 */
[----:B------:R-:W-:Y:S01]  /*0030*/  BSSY.RECONVERGENT B0, `(.L_x_0) ;  /* 0x0000024000007945 */ /* 0x000fe20003800200 */
[----:B------:R-:W1:Y:S01]  /*0040*/  S2R R5, SR_CTAID.X ;  /* 0x0000000000057919 */ /* 0x000e620000002500 */
[----:B0-----:R-:W-:Y:S01]  /*0050*/  ISETP.NE.AND P0, PT, R4, RZ, PT ;  /* 0x000000ff0400720c */ /* 0x001fe20003f05270 */
[----:B-1----:R-:W-:-:S04]  /*0060*/  IMAD R3, R5, R2, RZ ;  /* 0x0000000205037224 */ /* 0x002fc800078e02ff */
[----:B------:R-:W-:-:S08]  /*0070*/  IMAD.IADD R9, R3, 0x1, R4 ;  /* 0x0000000103097824 */ /* 0x000fd000078e0204 */
[----:B------:R-:W-:Y:S05]  /*0080*/  @P0 BRA `(.L_x_1) ;  /* 0x0000000000780947 */ /* 0x000fea0003800000 */
[----:B------:R-:W0:Y:S01]  /*0090*/  LDCU UR6, c[0x0][0x3a8] ;  /* 0x00007500ff0677ac */ /* 0x000e220008000800 */
[----:B------:R-:W-:-:S05]  /*00a0*/  IMAD.IADD R3, R3, 0x1, R2 ;  /* 0x0000000103037824 */ /* 0x000fca00078e0202 */
[----:B0-----:R-:W-:-:S13]  /*00b0*/  ISETP.GT.U32.AND P0, PT, R3, UR6, PT ;  /* 0x0000000603007c0c */ /* 0x001fda000bf04070 */
[----:B------:R-:W-:Y:S05]  /*00c0*/  @!P0 BRA `(.L_x_2) ;  /* 0x0000000000588947 */ /* 0x000fea0003800000 */
[----:B------:R-:W0:Y:S01]  /*00d0*/  I2F.U32.RP R0, UR6 ;  /* 0x0000000600007d06 */ /* 0x000e220008209000 */
[----:B------:R-:W1:Y:S01]  /*00e0*/  S2UR UR5, SR_CgaCtaId ;  /* 0x00000000000579c3 */ /* 0x000e620000008800 */
[----:B------:R-:W-:Y:S01]  /*00f0*/  ISETP.NE.U32.AND P1, PT, RZ, UR6, PT ;  /* 0x00000006ff007c0c */ /* 0x000fe2000bf25070 */
[----:B------:R-:W-:-:S05]  /*0100*/  UMOV UR4, 0x400 ;  /* 0x0000040000047882 */ /* 0x000fca0000000000 */
[----:B0-----:R-:W0:Y:S01]  /*0110*/  MUFU.RCP R0, R0 ;  /* 0x0000000000007308 */ /* 0x001e220000001000 */
[----:B-1----:R-:W-:Y:S01]  /*0120*/  ULEA UR4, UR5, UR4, 0x18 ;  /* 0x0000000405047291 */ /* 0x002fe2000f8ec0ff */
[----:B0-----:R-:W-:-:S06]  /*0130*/  VIADD R6, R0, 0xffffffe ;  /* 0x0ffffffe00067836 */ /* 0x001fcc0000000000 */
[----:B------:R0:W1:Y:S02]  /*0140*/  F2I.FTZ.U32.TRUNC.NTZ R7, R6 ;  /* 0x0000000600077305 */ /* 0x000064000021f000 */
[----:B0-----:R-:W-:Y:S02]  /*0150*/  IMAD.MOV.U32 R6, RZ, RZ, RZ ;  /* 0x000000ffff067224 */ /* 0x001fe400078e00ff */
[----:B-1----:R-:W-:-:S04]  /*0160*/  IMAD.MOV R3, RZ, RZ, -R7 ;  /* 0x000000ffff037224 */ /* 0x002fc800078e0a07 */
[----:B------:R-:W-:-:S04]  /*0170*/  IMAD R3, R3, UR6, RZ ;  /* 0x0000000603037c24 */ /* 0x000fc8000f8e02ff */
[----:B------:R-:W-:-:S06]  /*0180*/  IMAD.HI.U32 R7, R7, R3, R6 ;  /* 0x0000000307077227 */ /* 0x000fcc00078e0006 */
[----:B------:R-:W-:-:S04]  /*0190*/  IMAD.HI.U32 R7, R7, R2, RZ ;  /* 0x0000000207077227 */ /* 0x000fc800078e00ff */
[----:B------:R-:W-:-:S04]  /*01a0*/  IMAD.MOV R7, RZ, RZ, -R7 ;  /* 0x000000ffff077224 */ /* 0x000fc800078e0a07 */
[----:B------:R-:W-:-:S05]  /*01b0*/  IMAD R3, R7, UR6, R2 ;  /* 0x0000000607037c24 */ /* 0x000fca000f8e0202 */
[----:B------:R-:W-:-:S13]  /*01c0*/  ISETP.GE.U32.AND P0, PT, R3, UR6, PT ;  /* 0x0000000603007c0c */ /* 0x000fda000bf06070 */
[----:B------:R-:W-:-:S05]  /*01d0*/  @P0 VIADD R3, R3, -UR6 ;  /* 0x8000000603030c36 */ /* 0x000fca0008000000 */
[----:B------:R-:W-:-:S13]  /*01e0*/  ISETP.GE.U32.AND P0, PT, R3, UR6, PT ;  /* 0x0000000603007c0c */ /* 0x000fda000bf06070 */
[----:B------:R-:W-:Y:S01]  /*01f0*/  @P0 VIADD R3, R3, -UR6 ;  /* 0x8000000603030c36 */ /* 0x000fe20008000000 */
[----:B------:R-:W-:-:S05]  /*0200*/  @!P1 LOP3.LUT R3, RZ, UR6, RZ, 0x33, !PT ;  /* 0x00000006ff039c12 */ /* 0x000fca000f8e33ff */
[----:B------:R0:W-:Y:S01]  /*0210*/  STS [UR4+0x30], R3 ;  /* 0x00003003ff007988 */ /* 0x0001e20008000804 */
[----:B------:R-:W-:Y:S05]  /*0220*/  BRA `(.L_x_1) ;  /* 0x0000000000107947 */ /* 0x000fea0003800000 */
.L_x_2:
[----:B------:R-:W0:Y:S01]  /*0230*/  S2UR UR5, SR_CgaCtaId ;  /* 0x00000000000579c3 */ /* 0x000e220000008800 */
[----:B------:R-:W-:Y:S02]  /*0240*/  UMOV UR4, 0x400 ;  /* 0x0000040000047882 */ /* 0x000fe40000000000 */
[----:B0-----:R-:W-:-:S09]  /*0250*/  ULEA UR4, UR5, UR4, 0x18 ;  /* 0x0000000405047291 */ /* 0x001fd2000f8ec0ff */
[----:B------:R1:W-:Y:S03]  /*0260*/  STS [UR4+0x30], R2 ;  /* 0x00003002ff007988 */ /* 0x0003e60008000804 */
.L_x_1:
[----:B------:R-:W-:Y:S05]  /*0270*/  BSYNC.RECONVERGENT B0 ;  /* 0x0000000000007941 */ /* 0x000fea0003800200 */
.L_x_0:
[----:B------:R-:W2:Y:S01]  /*0280*/  LDCU UR4, c[0x0][0x3a8] ;  /* 0x00007500ff0477ac */ /* 0x000ea20008000800 */
[----:B------:R-:W0:Y:S01]  /*0290*/  LDCU.64 UR8, c[0x0][0x358] ;  /* 0x00006b00ff0877ac */ /* 0x000e220008000a00 */
[----:B------:R-:W-:Y:S01]  /*02a0*/  BAR.SYNC.DEFER_BLOCKING 0x0 ;  /* 0x0000000000007b1d */ /* 0x000fe20000010000 */
[----:B--2---:R-:W-:-:S13]  /*02b0*/  ISETP.GE.U32.AND P0, PT, R9, UR4, PT ;  /* 0x0000000409007c0c */ /* 0x004fda000bf06070 */
[----:B------:R-:W2:Y:S08]  /*02c0*/  @!P0 LDC.64 R6, c[0x0][0x380] ;  /* 0x0000e000ff068b82 */ /* 0x000eb00000000a00 */
[----:B------:R-:W3:Y:S08]  /*02d0*/  S2UR UR6, SR_CgaCtaId ;  /* 0x00000000000679c3 */ /* 0x000ef00000008800 */
[----:B------:R-:W4:Y:S01]  /*02e0*/  @!P0 LDC R8, c[0x0][0x3ac] ;  /* 0x0000eb00ff088b82 */ /* 0x000f220000000800 */
[----:B--2---:R-:W-:-:S05]  /*02f0*/  @!P0 IMAD.WIDE.U32 R6, R9, 0x4, R6 ;  /* 0x0000000409068825 */ /* 0x004fca00078e0006 */
[----:B0-----:R-:W4:Y:S01]  /*0300*/  @!P0 LDG.E R3, desc[UR8][R6.64] ;  /* 0x0000000806038981 */ /* 0x001f22000c1e1900 */
[----:B------:R-:W-:Y:S01]  /*0310*/  UMOV UR5, 0x400 ;  /* 0x0000040000057882 */ /* 0x000fe20000000000 */
[----:B------:R-:W-:Y:S01]  /*0320*/  ISETP.GE.U32.AND P2, PT, R2, 0x2, PT ;  /* 0x000000020200780c */ /* 0x000fe20003f46070 */
[----:B------:R-:W-:Y:S02]  /*0330*/  UIADD3 UR4, UPT, UPT, UR5, 0x10, URZ ;  /* 0x0000001005047890 */ /* 0x000fe4000fffe0ff */
[----:B---3--:R-:W-:Y:S02]  /*0340*/  ULEA UR5, UR6, UR5, 0x18 ;  /* 0x0000000506057291 */ /* 0x008fe4000f8ec0ff */
[----:B------:R-:W-:-:S04]  /*0350*/  ULEA UR4, UR6, UR4, 0x18 ;  /* 0x0000000406047291 */ /* 0x000fc8000f8ec0ff */
[C---:B------:R-:W-:Y:S02]  /*0360*/  LEA R13, R4.reuse, UR5, 0x2 ;  /* 0x00000005040d7c11 */ /* 0x040fe4000f8e10ff */
[----:B------:R-:W-:Y:S02]  /*0370*/  LEA R9, R4, UR4, 0x2 ;  /* 0x0000000404097c11 */ /* 0x000fe4000f8e10ff */
[----:B----4-:R-:W-:-:S04]  /*0380*/  @!P0 SHF.R.U32.HI R8, RZ, R8, R3 ;  /* 0x00000008ff088219 */ /* 0x010fc80000011603 */
[----:B------:R-:W-:-:S05]  /*0390*/  @!P0 LOP3.LUT R0, R8, 0x1, RZ, 0xc0, !PT ;  /* 0x0000000108008812 */ /* 0x000fca00078ec0ff */
[----:B------:R-:W-:Y:S01]  /*03a0*/  @!P0 STS [R9], R0 ;  /* 0x0000000009008388 */ /* 0x000fe20000000800 */
[----:B------:R-:W-:Y:S06]  /*03b0*/  BAR.SYNC.DEFER_BLOCKING 0x0 ;  /* 0x0000000000007b1d */ /* 0x000fec0000010000 */
[----:B------:R-:W0:Y:S02]  /*03c0*/  LDS R7, [UR5+0x30] ;  /* 0x00003005ff077984 */ /* 0x000e240008000800 */
[CC--:B0-----:R-:W-:Y:S02]  /*03d0*/  ISETP.GE.U32.AND P1, PT, R4.reuse, R7.reuse, PT ;  /* 0x000000070400720c */ /* 0x0c1fe40003f26070 */
[----:B------:R-:W-:-:S11]  /*03e0*/  ISETP.GE.U32.AND P0, PT, R4, R7, PT ;  /* 0x000000070400720c */ /* 0x000fd60003f06070 */
[----:B------:R-:W0:Y:S04]  /*03f0*/  @!P1 LDS R6, [R9] ;  /* 0x0000000009069984 */ /* 0x000e280000000800 */
[----:B0-----:R0:W-:Y:S04]  /*0400*/  @!P1 STS [R13], R6 ;  /* 0x000000060d009388 */ /* 0x0011e80000000800 */
[----:B------:R0:W-:Y:S01]  /*0410*/  @P1 STS [R13], RZ ;  /* 0x000000ff0d001388 */ /* 0x0001e20000000800 */
[----:B------:R-:W-:Y:S05]  /*0420*/  @!P2 BRA `(.L_x_3) ;  /* 0x000000000034a947 */ /* 0x000fea0003800000 */
[----:B------:R-:W-:-:S05]  /*0430*/  UMOV UR6, 0x1 ;  /* 0x0000000100067882 */ /* 0x000fca0000000000 */
.L_x_4:
[----:B------:R-:W-:Y:S01]  /*0440*/  BAR.SYNC.DEFER_BLOCKING 0x0 ;  /* 0x0000000000007b1d */ /* 0x000fe20000010000 */
[----:B------:R-:W-:-:S13]  /*0450*/  ISETP.GE.U32.AND P1, PT, R4, UR6, PT ;  /* 0x0000000604007c0c */ /* 0x000fda000bf26070 */
[----:B0-----:R-:W-:Y:S01]  /*0460*/  @P1 VIADD R6, R4, -UR6 ;  /* 0x8000000604061c36 */ /* 0x001fe20008000000 */
[----:B------:R-:W-:-:S04]  /*0470*/  USHF.L.U32 UR6, UR6, 0x1, URZ ;  /* 0x0000000106067899 */ /* 0x000fc800080006ff */
[----:B------:R-:W-:Y:S02]  /*0480*/  @P1 LEA R7, R6, UR5, 0x2 ;  /* 0x0000000506071c11 */ /* 0x000fe4000f8e10ff */
[----:B------:R-:W-:Y:S04]  /*0490*/  @P1 LDS R6, [R13] ;  /* 0x000000000d061984 */ /* 0x000fe80000000800 */
[----:B------:R-:W0:Y:S02]  /*04a0*/  @P1 LDS R7, [R7] ;  /* 0x0000000007071984 */ /* 0x000e240000000800 */
[----:B0-----:R-:W-:Y:S01]  /*04b0*/  @P1 IADD3 R8, PT, PT, R6, R7, RZ ;  /* 0x0000000706081210 */ /* 0x001fe20007ffe0ff */
[----:B------:R-:W-:Y:S06]  /*04c0*/  BAR.SYNC.DEFER_BLOCKING 0x0 ;  /* 0x0000000000007b1d */ /* 0x000fec0000010000 */
[----:B------:R2:W-:Y:S01]  /*04d0*/  @P1 STS [R13], R8 ;  /* 0x000000080d001388 */ /* 0x0005e20000000800 */
[----:B------:R-:W-:-:S13]  /*04e0*/  ISETP.LE.U32.AND P1, PT, R2, UR6, PT ;  /* 0x0000000602007c0c */ /* 0x000fda000bf23070 */
[----:B--2---:R-:W-:Y:S05]  /*04f0*/  @!P1 BRA `(.L_x_4) ;  /* 0xfffffffc00d09947 */ /* 0x004fea000383ffff */
.L_x_3:
[----:B-1----:R-:W1:Y:S01]  /*0500*/  @!P0 LDS R2, [R13] ;  /* 0x000000000d028984 */ /* 0x002e620000000800 */
[----:B------:R-:W2:Y:S01]  /*0510*/  S2UR UR10, SR_CgaCtaId ;  /* 0x00000000000a79c3 */ /* 0x000ea20000008800 */
[----:B------:R-:W-:Y:S01]  /*0520*/  UMOV UR7, 0x400 ;  /* 0x0000040000077882 */ /* 0x000fe20000000000 */
[----:B------:R-:W-:Y:S01]  /*0530*/  BSSY.RECONVERGENT B0, `(.L_x_5) ;  /* 0x0000013000007945 */ /* 0x000fe20003800200 */
[----:B--2---:R-:W-:Y:S01]  /*0540*/  ULEA UR11, UR10, UR7, 0x18 ;  /* 0x000000070a0b7291 */ /* 0x004fe2000f8ec0ff */
[----:B-1----:R-:W-:Y:S04]  /*0550*/  @!P0 STS [R9], R2 ;  /* 0x0000000209008388 */ /* 0x002fe80000000800 */
[----:B------:R-:W-:Y:S06]  /*0560*/  BAR.SYNC.DEFER_BLOCKING 0x0 ;  /* 0x0000000000007b1d */ /* 0x000fec0000010000 */
[----:B------:R-:W1:Y:S02]  /*0570*/  LDS R11, [UR11+0x30] ;  /* 0x0000300bff0b7984 */ /* 0x000e640008000800 */
[----:B-1----:R-:W-:-:S02]  /*0580*/  ISETP.GE.U32.AND P0, PT, R4, R11, PT ;  /* 0x0000000b0400720c */ /* 0x002fc40003f06070 */
[----:B------:R-:W-:-:S11]  /*0590*/  LEA R10, R11, UR4, 0x2 ;  /* 0x000000040b0a7c11 */ /* 0x000fd6000f8e10ff */
[----:B------:R-:W-:Y:S05]  /*05a0*/  @P0 BRA `(.L_x_6) ;  /* 0x00000000002c0947 */ /* 0x000fea0003800000 */
[----:B------:R-:W-:Y:S01]  /*05b0*/  ISETP.NE.AND P0, PT, R4, RZ, PT ;  /* 0x000000ff0400720c */ /* 0x000fe20003f05270 */
[----:B------:R-:W-:Y:S01]  /*05c0*/  IMAD.MOV.U32 R2, RZ, RZ, RZ ;  /* 0x000000ffff027224 */ /* 0x000fe200078e00ff */
[----:B------:R-:W-:Y:S01]  /*05d0*/  ISETP.NE.AND P1, PT, R0, RZ, PT ;  /* 0x000000ff0000720c */ /* 0x000fe20003f25270 */
[----:B------:R-:W-:-:S04]  /*05e0*/  UIADD3 UR5, UPT, UPT, UR7, 0x20, URZ ;  /* 0x0000002007057890 */ /* 0x000fc8000fffe0ff */
[----:B------:R-:W-:-:S06]  /*05f0*/  ULEA UR5, UR10, UR5, 0x18 ;  /* 0x000000050a057291 */ /* 0x000fcc000f8ec0ff */
[----:B------:R-:W0:Y:S04]  /*0600*/  @P0 LDS R2, [R9+-0x4] ;  /* 0xfffffc0009020984 */ /* 0x000e280000000800 */
[----:B------:R-:W1:Y:S01]  /*0610*/  @P1 LDS R7, [R10+-0x4] ;  /* 0xfffffc000a071984 */ /* 0x000e620000000800 */
[--C-:B0-----:R-:W-:Y:S01]  /*0620*/  @!P1 IMAD.IADD R6, R4, 0x1, -R2.reuse ;  /* 0x0000000104069824 */ /* 0x101fe200078e0a02 */
[----:B-1----:R-:W-:-:S04]  /*0630*/  @P1 IADD3 R6, PT, PT, -R7, R11, R2 ;  /* 0x0000000b07061210 */ /* 0x002fc80007ffe102 */
[----:B------:R-:W-:-:S05]  /*0640*/  LEA R6, R6, UR5, 0x2 ;  /* 0x0000000506067c11 */ /* 0x000fca000f8e10ff */
[----:B------:R1:W-:Y:S02]  /*0650*/  STS [R6], R3 ;  /* 0x0000000306007388 */ /* 0x0003e40000000800 */
.L_x_6:
[----:B------:R-:W-:Y:S05]  /*0660*/  BSYNC.RECONVERGENT B0 ;  /* 0x0000000000007941 */ /* 0x000fea0003800200 */
.L_x_5:
[----:B------:R-:W2:Y:S01]  /*0670*/  LDS R10, [R10+-0x4] ;  /* 0xfffffc000a0a7984 */ /* 0x000ea20000000800 */
[----:B01----:R-:W0:Y:S01]  /*0680*/  LDC R6, c[0x0][0x370] ;  /* 0x0000dc00ff067b82 */ /* 0x003e220000000800 */
[----:B------:R-:W-:Y:S01]  /*0690*/  ISETP.NE.AND P1, PT, R4, RZ, PT ;  /* 0x000000ff0400720c */ /* 0x000fe20003f25270 */
[----:B------:R-:W-:Y:S01]  /*06a0*/  VOTEU.ANY UR5, UPT, PT ;  /* 0x0000000000057886 */ /* 0x000fe200038e0100 */
[----:B------:R-:W1:Y:S01]  /*06b0*/  S2R R7, SR_LANEID ;  /* 0x0000000000077919 */ /* 0x000e620000000000 */
[----:B------:R-:W-:Y:S02]  /*06c0*/  UFLO.U32 UR6, UR5 ;  /* 0x00000005000672bd */ /* 0x000fe400080e0000 */
[----:B------:R-:W3:Y:S02]  /*06d0*/  POPC R19, UR5 ;  /* 0x0000000500137d09 */ /* 0x000ee40008000000 */
[----:B------:R-:W4:Y:S08]  /*06e0*/  LDC.64 R2, c[0x0][0x390] ;  /* 0x0000e400ff027b82 */ /* 0x000f300000000a00 */
[----:B------:R-:W3:Y:S01]  /*06f0*/  LDC.64 R8, c[0x0][0x3a0] ;  /* 0x0000e800ff087b82 */ /* 0x000ee20000000a00 */
[----:B0-----:R-:W-:-:S04]  /*0700*/  IMAD.IADD R13, R5, 0x1, R6 ;  /* 0x00000001050d7824 */ /* 0x001fc800078e0206 */
[----:B----4-:R-:W-:Y:S01]  /*0710*/  IMAD.WIDE.U32 R12, R13, 0x4, R2 ;  /* 0x000000040d0c7825 */ /* 0x010fe200078e0002 */
[----:B-1----:R-:W-:-:S03]  /*0720*/  ISETP.EQ.U32.AND P0, PT, R7, UR6, PT ;  /* 0x0000000607007c0c */ /* 0x002fc6000bf02070 */
[--C-:B--2---:R-:W-:Y:S02]  /*0730*/  @P1 IMAD.MOV.U32 R15, RZ, RZ, R10.reuse ;  /* 0x000000ffff0f1224 */ /* 0x104fe400078e000a */
[--C-:B------:R-:W-:Y:S02]  /*0740*/  @!P1 IMAD.IADD R17, R11, 0x1, -R10.reuse ;  /* 0x000000010b119824 */ /* 0x100fe400078e0a0a */
[----:B------:R-:W-:Y:S02]  /*0750*/  @!P1 IMAD.MOV.U32 R15, RZ, RZ, R10 ;  /* 0x000000ffff0f9224 */ /* 0x000fe400078e000a */
[----:B------:R-:W-:-:S05]  /*0760*/  @!P1 IMAD.WIDE.U32 R10, R5, 0x4, R2 ;  /* 0x00000004050a9825 */ /* 0x000fca00078e0002 */
[----:B------:R0:W-:Y:S04]  /*0770*/  @!P1 STG.E desc[UR8][R10.64], R17 ;  /* 0x000000110a009986 */ /* 0x0001e8000c101908 */
[----:B------:R0:W-:Y:S04]  /*0780*/  STG.E desc[UR8][R12.64], R15 ;  /* 0x0000000f0c007986 */ /* 0x0001e8000c101908 */
[----:B---3--:R0:W5:Y:S01]  /*0790*/  @P0 ATOMG.E.ADD.STRONG.GPU PT, RZ, desc[UR8][R8.64], R19 ;  /* 0x8000001308ff09a8 */ /* 0x00816200081ef108 */
[----:B------:R-:W-:Y:S01]  /*07a0*/  BSSY B0, `(.L_x_7) ;  /* 0x0000005000007945 */ /* 0x000fe20003800000 */
.L_x_8:
[----:B------:R-:W-:Y:S05]  /*07b0*/  YIELD ;  /* 0x0000000000007946 */ /* 0x000fea0003800000 */
[----:B0-----:R-:W2:Y:S02]  /*07c0*/  ATOMG.E.OR.STRONG.GPU PT, R10, desc[UR8][R8.64], RZ ;  /* 0x800000ff080a79a8 */ /* 0x001ea4000b1ef108 */
[----:B--2---:R-:W-:-:S13]  /*07d0*/  ISETP.GE.U32.AND P0, PT, R10, 0x3, PT ;  /* 0x000000030a00780c */ /* 0x004fda0003f06070 */
[----:B------:R-:W-:Y:S05]  /*07e0*/  @!P0 BRA `(.L_x_8) ;  /* 0xfffffffc00f08947 */ /* 0x000fea000383ffff */
[----:B------:R-:W-:Y:S05]  /*07f0*/  BSYNC B0 ;  /* 0x0000000000007941 */ /* 0x000fea0003800000 */
.L_x_7:
[C---:B------:R-:W-:Y:S02]  /*0800*/  ISETP.NE.AND P0, PT, R5.reuse, RZ, PT ;  /* 0x000000ff0500720c */ /* 0x040fe40003f05270 */
[----:B------:R-:W-:-:S11]  /*0810*/  ISETP.NE.AND P1, PT, R5, RZ, PT ;  /* 0x000000ff0500720c */ /* 0x000fd60003f25270 */
[----:B------:R-:W-:Y:S05]  /*0820*/  @P0 BRA `(.L_x_9) ;  /* 0x00000000002c0947 */ /* 0x000fea0003800000 */
[----:B------:R-:W0:Y:S02]  /*0830*/  LDC.64 R8, c[0x0][0x390] ;  /* 0x0000e400ff087b82 */ /* 0x000e240000000a00 */
[----:B0-----:R-:W2:Y:S04]  /*0840*/  LDG.E R12, desc[UR8][R8.64] ;  /* 0x00000008080c7981 */ /* 0x001ea8000c1e1900 */
[----:B------:R-:W2:Y:S02]  /*0850*/  LDG.E R13, desc[UR8][R8.64+0x4] ;  /* 0x00000408080d7981 */ /* 0x000ea4000c1e1900 */
[----:B------:R-:W0:Y:S01]  /*0860*/  LDC.64 R10, c[0x0][0x398] ;  /* 0x0000e600ff0a7b82 */ /* 0x000e220000000a00 */
[----:B------:R-:W-:Y:S02]  /*0870*/  VOTEU.ANY UR5, UPT, PT ;  /* 0x0000000000057886 */ /* 0x000fe400038e0100 */
[----:B------:R-:W-:-:S02]  /*0880*/  UFLO.U32 UR6, UR5 ;  /* 0x00000005000672bd */ /* 0x000fc400080e0000 */
[----:B------:R-:W0:Y:S04]  /*0890*/  POPC R15, UR5 ;  /* 0x00000005000f7d09 */ /* 0x000e280008000000 */
[----:B------:R-:W-:Y:S02]  /*08a0*/  ISETP.EQ.U32.AND P2, PT, R7, UR6, PT ;  /* 0x0000000607007c0c */ /* 0x000fe4000bf42070 */
[----:B--2---:R-:W-:-:S05]  /*08b0*/  IADD3 R13, PT, PT, R12, R13, RZ ;  /* 0x0000000d0c0d7210 */ /* 0x004fca0007ffe0ff */
[----:B------:R1:W-:Y:S06]  /*08c0*/  STG.E desc[UR8][R8.64+0x4], R13 ;  /* 0x0000040d08007986 */ /* 0x0003ec000c101908 */
[----:B0-----:R1:W5:Y:S02]  /*08d0*/  @P2 ATOMG.E.ADD.STRONG.GPU PT, RZ, desc[UR8][R10.64], R15 ;  /* 0x8000000f0aff29a8 */ /* 0x00136400081ef108 */
.L_x_9:
[----:B------:R-:W-:Y:S05]  /*08e0*/  @!P1 BRA `(.L_x_10) ;  /* 0x0000000000789947 */ /* 0x000fea0003800000 */
[----:B-1----:R-:W0:Y:S01]  /*08f0*/  LDC.64 R8, c[0x0][0x398] ;  /* 0x0000e600ff087b82 */ /* 0x002e220000000a00 */
[----:B------:R-:W-:Y:S01]  /*0900*/  VIADD R10, R5, 0xffffffff ;  /* 0xffffffff050a7836 */ /* 0x000fe20000000000 */
[----:B------:R-:W-:Y:S03]  /*0910*/  BSSY B0, `(.L_x_11) ;  /* 0x0000006000007945 */ /* 0x000fe60003800000 */
[----:B0-----:R-:W-:-:S07]  /*0920*/  IMAD.WIDE.U32 R12, R10, 0x4, R8 ;  /* 0x000000040a0c7825 */ /* 0x001fce00078e0008 */
.L_x_12:
[----:B------:R-:W-:Y:S05]  /*0930*/  YIELD ;  /* 0x0000000000007946 */ /* 0x000fea0003800000 */
[----:B------:R-:W2:Y:S02]  /*0940*/  ATOMG.E.OR.STRONG.GPU PT, R11, desc[UR8][R12.64], RZ ;  /* 0x800000ff0c0b79a8 */ /* 0x000ea4000b1ef108 */
[----:B--2---:R-:W-:-:S13]  /*0950*/  ISETP.NE.AND P1, PT, R11, RZ, PT ;  /* 0x000000ff0b00720c */ /* 0x004fda0003f25270 */
[----:B------:R-:W-:Y:S05]  /*0960*/  @!P1 BRA `(.L_x_12) ;  /* 0xfffffffc00f09947 */ /* 0x000fea000383ffff */
[----:B------:R-:W-:Y:S05]  /*0970*/  BSYNC B0 ;  /* 0x0000000000007941 */ /* 0x000fea0003800000 */
.L_x_11:
[----:B------:R-:W-:Y:S02]  /*0980*/  IMAD.IADD R11, R10, 0x1, R5 ;  /* 0x000000010a0b7824 */ /* 0x000fe400078e0205 */
[----:B------:R-:W-:Y:S02]  /*0990*/  IMAD.SHL.U32 R13, R5, 0x2, RZ ;  /* 0x00000002050d7824 */ /* 0x000fe400078e00ff */
[----:B------:R-:W-:-:S04]  /*09a0*/  IMAD.WIDE.U32 R10, R11, 0x4, R2 ;  /* 0x000000040b0a7825 */ /* 0x000fc800078e0002 */
[----:B------:R-:W-:Y:S02]  /*09b0*/  IMAD.WIDE.U32 R12, R13, 0x4, R2 ;  /* 0x000000040d0c7825 */ /* 0x000fe400078e0002 */
[----:B------:R-:W2:Y:S04]  /*09c0*/  LDG.E R10, desc[UR8][R10.64] ;  /* 0x000000080a0a7981 */ /* 0x000ea8000c1e1900 */
[----:B------:R-:W2:Y:S04]  /*09d0*/  LDG.E R15, desc[UR8][R12.64] ;  /* 0x000000080c0f7981 */ /* 0x000ea8000c1e1900 */
[----:B------:R-:W3:Y:S01]  /*09e0*/  LDG.E R14, desc[UR8][R12.64+0x4] ;  /* 0x000004080c0e7981 */ /* 0x000ee2000c1e1900 */
[----:B--2---:R-:W-:-:S04]  /*09f0*/  IMAD.IADD R15, R10, 0x1, R15 ;  /* 0x000000010a0f7824 */ /* 0x004fc800078e020f */
[----:B---3--:R-:W-:Y:S01]  /*0a00*/  IMAD.IADD R17, R15, 0x1, R14 ;  /* 0x000000010f117824 */ /* 0x008fe200078e020e */
[----:B------:R0:W-:Y:S04]  /*0a10*/  STG.E desc[UR8][R12.64], R15 ;  /* 0x0000000f0c007986 */ /* 0x0001e8000c101908 */
[----:B------:R0:W-:Y:S01]  /*0a20*/  STG.E desc[UR8][R12.64+0x4], R17 ;  /* 0x000004110c007986 */ /* 0x0001e2000c101908 */
[----:B------:R-:W-:Y:S06]  /*0a30*/  MEMBAR.SC.GPU ;  /* 0x0000000000007992 */ /* 0x000fec0000002000 */
[----:B------:R-:W-:-:S00]  /*0a40*/  ERRBAR ;  /* 0x00000000000079ab */ /* 0x000fc00000000000 */
[----:B------:R-:W-:Y:S06]  /*0a50*/  CGAERRBAR ;  /* 0x00000000000075ab */ /* 0x000fec0000000000 */
[----:B------:R-:W-:Y:S01]  /*0a60*/  CCTL.IVALL ;  /* 0x00000000ff00798f */ /* 0x000fe20002000000 */
[----:B------:R-:W-:Y:S01]  /*0a70*/  VOTEU.ANY UR5, UPT, PT ;  /* 0x0000000000057886 */ /* 0x000fe200038e0100 */
[----:B------:R-:W-:Y:S01]  /*0a80*/  IMAD.WIDE.U32 R8, R5, 0x4, R8 ;  /* 0x0000000405087825 */ /* 0x000fe200078e0008 */
[----:B------:R-:W-:Y:S02]  /*0a90*/  UFLO.U32 UR6, UR5 ;  /* 0x00000005000672bd */ /* 0x000fe400080e0000 */
[----:B------:R-:W1:Y:S04]  /*0aa0*/  POPC R11, UR5 ;  /* 0x00000005000b7d09 */ /* 0x000e680008000000 */
[----:B------:R-:W-:-:S13]  /*0ab0*/  ISETP.EQ.U32.AND P1, PT, R7, UR6, PT ;  /* 0x0000000607007c0c */ /* 0x000fda000bf22070 */
[----:B-1----:R0:W5:Y:S02]  /*0ac0*/  @P1 ATOMG.E.ADD.STRONG.GPU PT, RZ, desc[UR8][R8.64], R11 ;  /* 0x8000000b08ff19a8 */ /* 0x00216400081ef108 */
.L_x_10:
[----:B01----:R-:W0:Y:S01]  /*0ad0*/  LDC.64 R8, c[0x0][0x398] ;  /* 0x0000e600ff087b82 */ /* 0x003e220000000a00 */
[----:B------:R-:W-:Y:S01]  /*0ae0*/  IADD3 R11, PT, PT, R6, -0x1, RZ ;  /* 0xffffffff060b7810 */ /* 0x000fe20007ffe0ff */
[----:B------:R-:W-:Y:S04]  /*0af0*/  BSSY B0, `(.L_x_13) ;  /* 0x0000006000007945 */ /* 0x000fe80003800000 */
[----:B0-----:R-:W-:-:S07]  /*0b00*/  IMAD.WIDE.U32 R6, R11, 0x4, R8 ;  /* 0x000000040b067825 */ /* 0x001fce00078e0008 */
.L_x_14:
[----:B------:R-:W-:Y:S05]  /*0b10*/  YIELD ;  /* 0x0000000000007946 */ /* 0x000fea0003800000 */
[----:B------:R-:W2:Y:S02]  /*0b20*/  ATOMG.E.OR.STRONG.GPU PT, R8, desc[UR8][R6.64], RZ ;  /* 0x800000ff060879a8 */ /* 0x000ea4000b1ef108 */
[----:B--2---:R-:W-:-:S13]  /*0b30*/  ISETP.NE.AND P1, PT, R8, RZ, PT ;  /* 0x000000ff0800720c */ /* 0x004fda0003f25270 */
[----:B------:R-:W-:Y:S05]  /*0b40*/  @!P1 BRA `(.L_x_14) ;  /* 0xfffffffc00f09947 */ /* 0x000fea000383ffff */
[----:B------:R-:W-:Y:S05]  /*0b50*/  BSYNC B0 ;  /* 0x0000000000007941 */ /* 0x000fea0003800000 */
.L_x_13:
[----:B------:R-:W0:Y:S01]  /*0b60*/  LDS R9, [UR11+0x30] ;  /* 0x0000300bff097984 */ /* 0x000e220008000800 */
[----:B------:R-:W-:Y:S01]  /*0b70*/  UIADD3 UR5, UPT, UPT, UR7, 0x20, URZ ;  /* 0x0000002007057890 */ /* 0x000fe2000fffe0ff */
[----:B------:R-:W-:Y:S03]  /*0b80*/  BSSY.RECONVERGENT B0, `(.L_x_15) ;  /* 0x0000016000007945 */ /* 0x000fe60003800200 */
[----:B------:R-:W-:-:S06]  /*0b90*/  ULEA UR5, UR10, UR5, 0x18 ;  /* 0x000000050a057291 */ /* 0x000fcc000f8ec0ff */
[C---:B------:R-:W-:Y:S02]  /*0ba0*/  LEA R8, R4.reuse, UR5, 0x2 ;  /* 0x0000000504087c11 */ /* 0x040fe4000f8e10ff */
[----:B0-----:R-:W-:-:S13]  /*0bb0*/  ISETP.GE.U32.AND P1, PT, R4, R9, PT ;  /* 0x000000090400720c */ /* 0x001fda0003f26070 */
[----:B------:R-:W0:Y:S01]  /*0bc0*/  @!P1 LDS R6, [R8] ;  /* 0x0000000008069984 */ /* 0x000e220000000800 */
[----:B------:R-:W0:Y:S02]  /*0bd0*/  @!P1 LDC R7, c[0x0][0x3ac] ;  /* 0x0000eb00ff079b82 */ /* 0x000e240000000800 */
[----:B0-----:R-:W-:-:S04]  /*0be0*/  @!P1 SHF.R.U32.HI R6, RZ, R7, R6 ;  /* 0x00000007ff069219 */ /* 0x001fc80000011606 */
[----:B------:R-:W-:Y:S01]  /*0bf0*/  @!P1 LOP3.LUT R0, R6, 0x1, RZ, 0xc0, !PT ;  /* 0x0000000106009812 */ /* 0x000fe200078ec0ff */
[----:B------:R-:W-:Y:S06]  /*0c00*/  @P0 BRA `(.L_x_16) ;  /* 0x0000000000180947 */ /* 0x000fec0003800000 */
[----:B------:R-:W-:Y:S01]  /*0c10*/  ISETP.NE.AND P0, PT, R0, RZ, PT ;  /* 0x000000ff0000720c */ /* 0x000fe20003f05270 */
[----:B------:R-:W-:-:S12]  /*0c20*/  IMAD.MOV.U32 R13, RZ, RZ, RZ ;  /* 0x000000ffff0d7224 */ /* 0x000fd800078e00ff */
[----:B------:R-:W-:Y:S05]  /*0c30*/  @!P0 BRA `(.L_x_17) ;  /* 0x0000000000288947 */ /* 0x000fea0003800000 */
[----:B------:R-:W-:-:S05]  /*0c40*/  IMAD.WIDE.U32 R2, R11, 0x4, R2 ;  /* 0x000000040b027825 */ /* 0x000fca00078e0002 */
[----:B------:R1:W5:Y:S01]  /*0c50*/  LDG.E R13, desc[UR8][R2.64] ;  /* 0x00000008020d7981 */ /* 0x000362000c1e1900 */
[----:B------:R-:W-:Y:S05]  /*0c60*/  BRA `(.L_x_17) ;  /* 0x00000000001c7947 */ /* 0x000fea0003800000 */
.L_x_16:
[----:B------:R-:W-:-:S13]  /*0c70*/  ISETP.NE.AND P0, PT, R0, RZ, PT ;  /* 0x000000ff0000720c */ /* 0x000fda0003f05270 */
[----:B------:R-:W-:-:S04]  /*0c80*/  @!P0 VIADD R7, R5, 0xffffffff ;  /* 0xffffffff05078836 */ /* 0x000fc80000000000 */
[----:B------:R-:W-:-:S05]  /*0c90*/  @!P0 IMAD.WIDE.U32 R6, R7, 0x4, R2 ;  /* 0x0000000407068825 */ /* 0x000fca00078e0002 */
[----:B------:R0:W5:Y:S01]  /*0ca0*/  @!P0 LDG.E R13, desc[UR8][R6.64] ;  /* 0x00000008060d8981 */ /* 0x000162000c1e1900 */
[----:B------:R-:W-:-:S04]  /*0cb0*/  @P0 IMAD.IADD R5, R11, 0x1, R5 ;  /* 0x000000010b050824 */ /* 0x000fc800078e0205 */
[----:B------:R-:W-:-:S05]  /*0cc0*/  @P0 IMAD.WIDE.U32 R2, R5, 0x4, R2 ;  /* 0x0000000405020825 */ /* 0x000fca00078e0002 */
[----:B------:R0:W5:Y:S02]  /*0cd0*/  @P0 LDG.E R13, desc[UR8][R2.64] ;  /* 0x00000008020d0981 */ /* 0x000164000c1e1900 */
.L_x_17:
[----:B------:R-:W-:Y:S05]  /*0ce0*/  BSYNC.RECONVERGENT B0 ;  /* 0x0000000000007941 */ /* 0x000fea0003800200 */
.L_x_15:
[----:B------:R-:W-:Y:S05]  /*0cf0*/  @P1 EXIT ;  /* 0x000000000000194d */ /* 0x000fea0003800000 */
[----:B------:R-:W-:Y:S01]  /*0d00*/  ISETP.NE.AND P0, PT, R0, RZ, PT ;  /* 0x000000ff0000720c */ /* 0x000fe20003f05270 */
[----:B------:R-:W-:Y:S01]  /*0d10*/  LDS R5, [R8] ;  /* 0x0000000008057984 */ /* 0x000fe20000000800 */
[----:B01----:R-:W0:Y:S11]  /*0d20*/  LDC.64 R2, c[0x0][0x388] ;  /* 0x0000e200ff027b82 */ /* 0x003e360000000a00 */
[----:B------:R-:W-:-:S06]  /*0d30*/  @P0 LEA R0, R9, UR4, 0x2 ;  /* 0x0000000409000c11 */ /* 0x000fcc000f8e10ff */
[----:B------:R-:W1:Y:S02]  /*0d40*/  @P0 LDS R0, [R0+-0x4] ;  /* 0xfffffc0000000984 */ /* 0x000e640000000800 */
[----:B-1----:R-:W-:-:S05]  /*0d50*/  @P0 IADD3 R4, PT, PT, R0, R4, -R9 ;  /* 0x0000000400040210 */ /* 0x002fca0007ffe809 */
[----:B-----5:R-:W-:-:S04]  /*0d60*/  IMAD.IADD R13, R13, 0x1, R4 ;  /* 0x000000010d0d7824 */ /* 0x020fc800078e0204 */
[----:B0-----:R-:W-:-:S05]  /*0d70*/  IMAD.WIDE.U32 R2, R13, 0x4, R2 ;  /* 0x000000040d027825 */ /* 0x001fca00078e0002 */
[----:B------:R-:W-:Y:S01]  /*0d80*/  STG.E desc[UR8][R2.64], R5 ;  /* 0x0000000502007986 */ /* 0x000fe2000c101908 */
[----:B------:R-:W-:Y:S05]  /*0d90*/  EXIT ;  /* 0x000000000000794d */ /* 0x000fea0003800000 */
.L_x_18:
[----:B------:R-:W-:-:S00]  /*0da0*/  BRA `(.L_x_18) ;  /* 0xfffffffc00fc7947 */ /* 0x000fc0000383ffff */
[----:B------:R-:W-:-:S00]  /*0db0*/  NOP ;  /* 0x0000000000007918 */ /* 0x000fc00000000000 */
        /* <DEDUP_REMOVED lines=12> */
.L_x_19:


//--------------------- .nv.shared._Z30RadixSortMemoryCoalescedKernelPjS_S_S_S_jj --------------------------
	.section	.nv.shared._Z30RadixSortMemoryCoalescedKernelPjS_S_S_S_jj,"aw",@nobits
	.sectionflags	@""
	.align	4
.nv.shared._Z30RadixSortMemoryCoalescedKernelPjS_S_S_S_jj:
	.zero		1076


//--------------------- .nv.shared.reserved.0     --------------------------
	.section	.nv.shared.reserved.0,"aw",@nobits
	.weak		__nv_reservedSMEM_offset_0_alias
	.size		__nv_reservedSMEM_offset_0_alias, 0, 64
	.other		__nv_reservedSMEM_offset_0_alias,@"STO_CUDA_RESERVED_SHARED STV_DEFAULT"
__nv_reservedSMEM_offset_0_alias:
	.zero		0
	.zero		64


//--------------------- .nv.constant0._Z30RadixSortMemoryCoalescedKernelPjS_S_S_S_jj --------------------------
	.section	.nv.constant0._Z30RadixSortMemoryCoalescedKernelPjS_S_S_S_jj,"a",@progbits
	.sectionflags	@""
	.align	4
.nv.constant0._Z30RadixSortMemoryCoalescedKernelPjS_S_S_S_jj:
	.zero		944


//--------------------- SYMBOLS --------------------------

	.type		.nv.reservedSmem.offset0,@object
	.size		.nv.reservedSmem.offset0,0x4
	.type		.nv.reservedSmem.cap,@object
	.size		.nv.reservedSmem.cap,0x4
